	.version 2.1
	.target sm_20
	// compiled with /usr/local/cuda3.1/cuda/open64/lib//be
	// nvopencc 3.1 built on 2010-06-07

	//-----------------------------------------------------------
	// Compiling /tmp/tmpxft_000021a0_00000000-7_histogram256_SM11.cpp3.i (/tmp/ccBI#.qsdc7L)
	//-----------------------------------------------------------

	//-----------------------------------------------------------
	// Options:
	//-----------------------------------------------------------
	//  Target:ptx, ISA:sm_20, Endian:little, Pointer Size:64
	//  -O3	(Optimization level)
	//  -g0	(Debug level)
	//  -m2	(Report advisories)
	//-----------------------------------------------------------

	.file	1	"<command-line>"
	.file	2	"/tmp/tmpxft_000021a0_00000000-6_histogram256_SM11.cudafe2.gpu"
	.file	3	"/usr/lib/gcc/x86_64-linux-gnu/4.4.3/include/stddef.h"
	.file	4	"/usr/local/cuda3.1/cuda/bin/../include/crt/device_runtime.h"
	.file	5	"/usr/local/cuda3.1/cuda/bin/../include/host_defines.h"
	.file	6	"/usr/local/cuda3.1/cuda/bin/../include/builtin_types.h"
	.file	7	"/usr/local/cuda3.1/cuda/bin/../include/device_types.h"
	.file	8	"/usr/local/cuda3.1/cuda/bin/../include/driver_types.h"
	.file	9	"/usr/local/cuda3.1/cuda/bin/../include/surface_types.h"
	.file	10	"/usr/local/cuda3.1/cuda/bin/../include/texture_types.h"
	.file	11	"/usr/local/cuda3.1/cuda/bin/../include/vector_types.h"
	.file	12	"/usr/local/cuda3.1/cuda/bin/../include/device_launch_parameters.h"
	.file	13	"/usr/local/cuda3.1/cuda/bin/../include/crt/storage_class.h"
	.file	14	"/usr/include/bits/types.h"
	.file	15	"/usr/include/time.h"
	.file	16	"/usr/local/cuda3.1/cuda/bin/../include/sm_11_atomic_functions.h"
	.file	17	"/usr/local/cuda3.1/cuda/bin/../include/common_functions.h"
	.file	18	"/usr/local/cuda3.1/cuda/bin/../include/math_functions.h"
	.file	19	"/usr/local/cuda3.1/cuda/bin/../include/math_constants.h"
	.file	20	"/usr/local/cuda3.1/cuda/bin/../include/device_functions.h"
	.file	21	"/usr/local/cuda3.1/cuda/bin/../include/sm_12_atomic_functions.h"
	.file	22	"/usr/local/cuda3.1/cuda/bin/../include/sm_13_double_functions.h"
	.file	23	"/usr/local/cuda3.1/cuda/bin/../include/sm_20_atomic_functions.h"
	.file	24	"/usr/local/cuda3.1/cuda/bin/../include/sm_20_intrinsics.h"
	.file	25	"/usr/local/cuda3.1/cuda/bin/../include/surface_functions.h"
	.file	26	"/usr/local/cuda3.1/cuda/bin/../include/texture_fetch_functions.h"
	.file	27	"/usr/local/cuda3.1/cuda/bin/../include/math_functions_dbl_ptx3.h"
	.file	28	"/home/andrew/repositories/gpuocelot/tests/cuda2.2/tests/histogram256/histogram256_kernel.cuh"


	.entry _Z18histogram256KernelPjS_i (
		.param .u64 __cudaparm__Z18histogram256KernelPjS_i_d_Result,
		.param .u64 __cudaparm__Z18histogram256KernelPjS_i_d_Data,
		.param .s32 __cudaparm__Z18histogram256KernelPjS_i_dataN)
	{
	.reg .u32 %r<67>;
	.reg .u64 %rd<35>;
	.reg .pred %p<14>;
	.shared .align 4 .b8 __cuda___cuda_local_var_26968_55_s_Hist20[6144];
	.loc	28	105	0
$LDWbegin__Z18histogram256KernelPjS_i:
	.loc	28	131	0
	mov.u32 	%r1, %tid.x;
	mov.s32 	%r2, %r1;
	cvt.s32.u32 	%r3, %ntid.x;
	mov.u32 	%r4, 1535;
	setp.gt.s32 	%p1, %r1, %r4;
	@%p1 bra 	$Lt_0_8962;
	mov.u64 	%rd1, __cuda___cuda_local_var_26968_55_s_Hist20;
	cvt.s64.s32 	%rd2, %r1;
	cvt.s64.s32 	%rd3, %r3;
	mul.wide.s32 	%rd4, %r1, 4;
	mul.wide.s32 	%rd5, %r3, 4;
	add.u64 	%rd6, %rd4, %rd1;
$Lt_0_9474:
 //<loop> Loop body line 131, nesting depth: 1, estimated iterations: unknown
	.loc	28	132	0
	mov.u32 	%r5, 0;
	st.volatile.shared.u32 	[%rd6+0], %r5;
	add.u32 	%r2, %r2, %r3;
	add.u64 	%rd6, %rd6, %rd5;
	mov.u32 	%r6, 1535;
	setp.le.s32 	%p2, %r2, %r6;
	@%p2 bra 	$Lt_0_9474;
$Lt_0_8962:
	mov.u64 	%rd1, __cuda___cuda_local_var_26968_55_s_Hist20;
	.loc	28	135	0
	bar.sync 	0;
	cvt.s32.u32 	%r7, %nctaid.x;
	mul24.lo.s32 	%r8, %r3, %r7;
	ld.param.s32 	%r9, [__cudaparm__Z18histogram256KernelPjS_i_dataN];
	div.s32 	%r10, %r9, %r8;
	rem.s32 	%r11, %r9, %r8;
	mov.u32 	%r12, 0;
	setp.ne.s32 	%p3, %r11, %r12;
	@%p3 bra 	$Lt_0_10242;
	.loc	28	136	0
	mov.s32 	%r13, %r10;
	bra.uni 	$Lt_0_9986;
$Lt_0_10242:
	add.s32 	%r13, %r10, 1;
$Lt_0_9986:
	.loc	28	137	0
	cvt.s32.u32 	%r14, %ctaid.x;
	mul24.lo.s32 	%r15, %r14, %r3;
	add.u32 	%r16, %r1, %r15;
	mov.u32 	%r17, 0;
	setp.le.s32 	%p4, %r13, %r17;
	@%p4 bra 	$Lt_0_10498;
	mul.lo.u32 	%r18, %r1, 256;
	mov.s32 	%r19, %r13;
	mov.s32 	%r20, 0;
	mov.s32 	%r21, %r19;
$Lt_0_11010:
 //<loop> Loop body line 137, nesting depth: 1, estimated iterations: unknown
	setp.ge.s32 	%p5, %r16, %r9;
	@%p5 bra 	$Lt_0_11266;
 //<loop> Part of loop body line 137, head labeled $Lt_0_11010
	.loc	28	139	0
	ld.param.u64 	%rd7, [__cudaparm__Z18histogram256KernelPjS_i_d_Data];
	cvt.s64.s32 	%rd8, %r16;
	mul.wide.s32 	%rd9, %r16, 4;
	add.u64 	%rd10, %rd7, %rd9;
	ld.global.u32 	%r22, [%rd10+0];
	cvt.s64.s32 	%rd11, %r18;
	and.b32 	%r23, %r22, 255;
	cvt.u64.u32 	%rd12, %r23;
	add.u64 	%rd13, %rd11, %rd12;
	mul.lo.u64 	%rd14, %rd13, 4;
	add.u64 	%rd15, %rd1, %rd14;
$Lt_0_12034:
 //<loop> Loop body line 141
	.loc	28	141	0
	ld.volatile.shared.u32 	%r24, [%rd15+0];
	and.b32 	%r25, %r24, 134217727;
	add.u32 	%r26, %r25, 1;
	st.volatile.shared.u32 	[%rd15+0], %r26;
	ld.volatile.shared.u32 	%r27, [%rd15+0];
	setp.ne.u32 	%p6, %r27, %r26;
	@%p6 bra 	$Lt_0_12034;
 //<loop> Part of loop body line 137, head labeled $Lt_0_11010
	shl.b32 	%r28, %r22, 16;
	shr.u32 	%r29, %r28, 24;
	cvt.u64.u32 	%rd16, %r29;
	add.u64 	%rd17, %rd11, %rd16;
	mul.lo.u64 	%rd18, %rd17, 4;
	add.u64 	%rd19, %rd1, %rd18;
$Lt_0_12802:
 //<loop> Loop body line 142
	.loc	28	142	0
	ld.volatile.shared.u32 	%r30, [%rd19+0];
	and.b32 	%r31, %r30, 134217727;
	add.u32 	%r32, %r31, 1;
	st.volatile.shared.u32 	[%rd19+0], %r32;
	ld.volatile.shared.u32 	%r33, [%rd19+0];
	setp.ne.u32 	%p7, %r33, %r32;
	@%p7 bra 	$Lt_0_12802;
 //<loop> Part of loop body line 137, head labeled $Lt_0_11010
	shl.b32 	%r34, %r22, 8;
	shr.u32 	%r35, %r34, 24;
	cvt.u64.u32 	%rd20, %r35;
	add.u64 	%rd21, %rd11, %rd20;
	mul.lo.u64 	%rd22, %rd21, 4;
	add.u64 	%rd23, %rd1, %rd22;
$Lt_0_13570:
 //<loop> Loop body line 143
	.loc	28	143	0
	ld.volatile.shared.u32 	%r36, [%rd23+0];
	and.b32 	%r37, %r36, 134217727;
	add.u32 	%r38, %r37, 1;
	st.volatile.shared.u32 	[%rd23+0], %r38;
	ld.volatile.shared.u32 	%r39, [%rd23+0];
	setp.ne.u32 	%p8, %r39, %r38;
	@%p8 bra 	$Lt_0_13570;
 //<loop> Part of loop body line 137, head labeled $Lt_0_11010
	shr.u32 	%r40, %r22, 24;
	cvt.u64.u32 	%rd24, %r40;
	add.u64 	%rd25, %rd11, %rd24;
	mul.lo.u64 	%rd26, %rd25, 4;
	add.u64 	%rd27, %rd1, %rd26;
$Lt_0_14338:
 //<loop> Loop body line 144
	.loc	28	144	0
	ld.volatile.shared.u32 	%r41, [%rd27+0];
	and.b32 	%r42, %r41, 134217727;
	add.u32 	%r43, %r42, 1;
	st.volatile.shared.u32 	[%rd27+0], %r43;
	ld.volatile.shared.u32 	%r44, [%rd27+0];
	setp.ne.u32 	%p9, %r44, %r43;
	@%p9 bra 	$Lt_0_14338;
 //<loop> Part of loop body line 137, head labeled $Lt_0_11010
	.loc	28	145	0
	add.s32 	%r16, %r8, %r16;
$Lt_0_11266:
 //<loop> Part of loop body line 137, head labeled $Lt_0_11010
	.loc	28	147	0
	bar.sync 	0;
	add.s32 	%r20, %r20, 1;
	setp.ne.s32 	%p10, %r13, %r20;
	@%p10 bra 	$Lt_0_11010;
$Lt_0_10498:
	.loc	28	150	0
	bar.sync 	0;
	.loc	28	152	0
	mov.s32 	%r45, %r1;
	mov.u32 	%r46, 255;
	setp.gt.s32 	%p11, %r1, %r46;
	@%p11 bra 	$Lt_0_15106;
	cvt.s64.s32 	%rd28, %r1;
	cvt.s64.s32 	%rd29, %r3;
	mul.wide.s32 	%rd30, %r1, 4;
	mul.wide.s32 	%rd5, %r3, 4;
	add.u64 	%rd31, %rd30, %rd1;
	ld.param.u64 	%rd32, [__cudaparm__Z18histogram256KernelPjS_i_d_Result];
	add.u64 	%rd33, %rd32, %rd30;
$Lt_0_15618:
 //<loop> Loop body line 152, nesting depth: 1, estimated iterations: unknown
	.loc	28	156	0
	ld.volatile.shared.u32 	%r47, [%rd31+0];
	and.b32 	%r48, %r47, 134217727;
	ld.volatile.shared.u32 	%r49, [%rd31+1024];
	and.b32 	%r50, %r49, 134217727;
	add.u32 	%r51, %r48, %r50;
	ld.volatile.shared.u32 	%r52, [%rd31+2048];
	and.b32 	%r53, %r52, 134217727;
	add.u32 	%r54, %r51, %r53;
	ld.volatile.shared.u32 	%r55, [%rd31+3072];
	and.b32 	%r56, %r55, 134217727;
	add.u32 	%r57, %r54, %r56;
	ld.volatile.shared.u32 	%r58, [%rd31+4096];
	and.b32 	%r59, %r58, 134217727;
	add.u32 	%r60, %r57, %r59;
	ld.volatile.shared.u32 	%r61, [%rd31+5120];
	and.b32 	%r62, %r61, 134217727;
	add.u32 	%r63, %r60, %r62;
	.loc	16	109	0
	atom.global.add.u32 	%r64, [%rd33], %r63;
	add.u32 	%r45, %r45, %r3;
	add.u64 	%rd33, %rd33, %rd5;
	add.u64 	%rd31, %rd31, %rd5;
	mov.u32 	%r65, 255;
	setp.le.s32 	%p12, %r45, %r65;
	@%p12 bra 	$Lt_0_15618;
$Lt_0_15106:
	.loc	28	164	0
	exit;
$LDWend__Z18histogram256KernelPjS_i:
	} // _Z18histogram256KernelPjS_i



// ===== COMPILED SASS (sm_100) =====

	.target	sm_100

	.elftype	@"ET_EXEC"


//--------------------- .note.nv.tkinfo           --------------------------
	.section	.note.nv.tkinfo,"",@"SHT_NOTE"
	.sectionflags	@"SHF_NOTE_NV_TKINFO"
	.tkinfo
        /*0018*/ 	.word	0x00000002
        /*0030*/ 	.string	""
        /*0030*/ 	.string	"ptxas"
        /*0030*/ 	.string	"Cuda compilation tools, release 13.0, V13.0.88"
        /*0030*/ 	.string	"Build cuda_13.0.r13.0/compiler.36424714_0"
        /*0030*/ 	.string	"-arch sm_100 "



//--------------------- .note.nv.cuinfo           --------------------------
	.section	.note.nv.cuinfo,"",@"SHT_NOTE"
	.sectionflags	@"SHF_NOTE_NV_CUINFO"
        /*0018*/ 	.short	0x0002
        /*001a*/ 	.short	0x0014
        /*001c*/ 	.short	0x0082
	.zero		2


//--------------------- .nv.info                  --------------------------
	.section	.nv.info,"",@"SHT_CUDA_INFO"
	.align	4


	//----- nvinfo : EIATTR_REGCOUNT
	.align		4
        /*0000*/ 	.byte	0x04, 0x2f
        /*0002*/ 	.short	(.L_1 - .L_0)
	.align		4
.L_0:
        /*0004*/ 	.word	index@(_Z18histogram256KernelPjS_i)
        /*0008*/ 	.word	0x00000010


	//----- nvinfo : EIATTR_FRAME_SIZE
	.align		4
.L_1:
        /*000c*/ 	.byte	0x04, 0x11
        /*000e*/ 	.short	(.L_3 - .L_2)
	.align		4
.L_2:
        /*0010*/ 	.word	index@(_Z18histogram256KernelPjS_i)
        /*0014*/ 	.word	0x00000000


	//----- nvinfo : EIATTR_MIN_STACK_SIZE
	.align		4
.L_3:
        /*0018*/ 	.byte	0x04, 0x12
        /*001a*/ 	.short	(.L_5 - .L_4)
	.align		4
.L_4:
        /*001c*/ 	.word	index@(_Z18histogram256KernelPjS_i)
        /*0020*/ 	.word	0x00000000
.L_5:


//--------------------- .nv.compat                --------------------------
	.section	.nv.compat,"",@"SHT_CUDA_COMPAT_INFO"
	.align	4
        /*0000*/ 	.byte	0x02, 0x09, 0x00, 0x00, 0x02, 0x02, 0x01, 0x00, 0x02, 0x05, 0x05, 0x00, 0x03, 0x07, 0x01, 0x01
        /*0010*/ 	.byte	0x02, 0x03, 0x00, 0x00, 0x02, 0x06, 0x01, 0x00, 0x04, 0x0b, 0x08, 0x00, 0x09, 0x00, 0x00, 0x00
        /*0020*/ 	.byte	0x00, 0x00, 0x00, 0x00


//--------------------- .nv.info._Z18histogram256KernelPjS_i --------------------------
	.section	.nv.info._Z18histogram256KernelPjS_i,"",@"SHT_CUDA_INFO"
	.sectionflags	@""
	.align	4


	//----- nvinfo : EIATTR_CUDA_API_VERSION
	.align		4
        /*0000*/ 	.byte	0x04, 0x37
        /*0002*/ 	.short	(.L_7 - .L_6)
.L_6:
        /*0004*/ 	.word	0x00000082


	//----- nvinfo : EIATTR_KPARAM_INFO
	.align		4
.L_7:
        /*0008*/ 	.byte	0x04, 0x17
        /*000a*/ 	.short	(.L_9 - .L_8)
.L_8:
        /*000c*/ 	.word	0x00000000
        /*0010*/ 	.short	0x0002
        /*0012*/ 	.short	0x0010
        /*0014*/ 	.byte	0x00, 0xf0, 0x11, 0x00


	//----- nvinfo : EIATTR_KPARAM_INFO
	.align		4
.L_9:
        /*0018*/ 	.byte	0x04, 0x17
        /*001a*/ 	.short	(.L_11 - .L_10)
.L_10:
        /*001c*/ 	.word	0x00000000
        /*0020*/ 	.short	0x0001
        /*0022*/ 	.short	0x0008
        /*0024*/ 	.byte	0x00, 0xf0, 0x21, 0x00


	//----- nvinfo : EIATTR_KPARAM_INFO
	.align		4
.L_11:
        /*0028*/ 	.byte	0x04, 0x17
        /*002a*/ 	.short	(.L_13 - .L_12)
.L_12:
        /*002c*/ 	.word	0x00000000
        /*0030*/ 	.short	0x0000
        /*0032*/ 	.short	0x0000
        /*0034*/ 	.byte	0x00, 0xf0, 0x21, 0x00


	//----- nvinfo : EIATTR_SPARSE_MMA_MASK
	.align		4
.L_13:
        /*0038*/ 	.byte	0x03, 0x50
        /*003a*/ 	.short	0x0000


	//----- nvinfo : EIATTR_MAXREG_COUNT
	.align		4
        /*003c*/ 	.byte	0x03, 0x1b
        /*003e*/ 	.short	0x00ff


	//----- nvinfo : EIATTR_NUM_BARRIERS
	.align		4
        /*0040*/ 	.byte	0x02, 0x4c
        /*0042*/ 	.byte	0x01
	.zero		1


	//----- nvinfo : EIATTR_MERCURY_ISA_VERSION
	.align		4
        /*0044*/ 	.byte	0x03, 0x5f
        /*0046*/ 	.short	0x0101


	//----- nvinfo : EIATTR_VRC_CTA_INIT_COUNT
	.align		4
        /*0048*/ 	.byte	0x02, 0x4a
	.zero		1
	.zero		1


	//----- nvinfo : EIATTR_EXIT_INSTR_OFFSETS
	.align		4
        /*004c*/ 	.byte	0x04, 0x1c
        /*004e*/ 	.short	(.L_15 - .L_14)


	//   ....[0]....
.L_14:
        /*0050*/ 	.word	0x00000850


	//   ....[1]....
        /*0054*/ 	.word	0x00000a20


	//----- nvinfo : EIATTR_CRS_STACK_SIZE
	.align		4
.L_15:
        /*0058*/ 	.byte	0x04, 0x1e
        /*005a*/ 	.short	(.L_17 - .L_16)
.L_16:
        /*005c*/ 	.word	0x00000000


	//----- nvinfo : EIATTR_CBANK_PARAM_SIZE
	.align		4
.L_17:
        /*0060*/ 	.byte	0x03, 0x19
        /*0062*/ 	.short	0x0014


	//----- nvinfo : EIATTR_PARAM_CBANK
	.align		4
        /*0064*/ 	.byte	0x04, 0x0a
        /*0066*/ 	.short	(.L_19 - .L_18)
	.align		4
.L_18:
        /*0068*/ 	.word	index@(.nv.constant0._Z18histogram256KernelPjS_i)
        /*006c*/ 	.short	0x0380
        /*006e*/ 	.short	0x0014


	//----- nvinfo : EIATTR_SW_WAR
	.align		4
.L_19:
        /*0070*/ 	.byte	0x04, 0x36
        /*0072*/ 	.short	(.L_21 - .L_20)
.L_20:
        /*0074*/ 	.word	0x00000008
.L_21:


//--------------------- .nv.callgraph             --------------------------
	.section	.nv.callgraph,"",@"SHT_CUDA_CALLGRAPH"
	.align	4
	.sectionentsize	8
	.align		4
        /*0000*/ 	.word	0x00000000
	.align		4
        /*0004*/ 	.word	0xffffffff
	.align		4
        /*0008*/ 	.word	0x00000000
	.align		4
        /*000c*/ 	.word	0xfffffffe
	.align		4
        /*0010*/ 	.word	0x00000000
	.align		4
        /*0014*/ 	.word	0xfffffffd
	.align		4
        /*0018*/ 	.word	0x00000000
	.align		4
        /*001c*/ 	.word	0xfffffffc


//--------------------- .text._Z18histogram256KernelPjS_i --------------------------
	.section	.text._Z18histogram256KernelPjS_i,"ax",@progbits
	.align	128
.text._Z18histogram256KernelPjS_i:
        .type           _Z18histogram256KernelPjS_i,@function
        .size           _Z18histogram256KernelPjS_i,(.L_x_17 - _Z18histogram256KernelPjS_i)
        .other          _Z18histogram256KernelPjS_i,@"STO_CUDA_ENTRY STV_DEFAULT"
_Z18histogram256KernelPjS_i:
[----:B------:R-:W-:Y:S01]  /*0000*/  LDC R1, c[0x0][0x37c] ;  /* 0x0000df00ff017b82 */ /* 0x000fe20000000800 */
[----:B------:R-:W0:Y:S07]  /*0010*/  S2R R2, SR_TID.X ;  /* 0x0000000000027919 */ /* 0x000e2e0000002100 */
[----:B------:R-:W1:Y:S01]  /*0020*/  LDC R0, c[0x0][0x360] ;  /* 0x0000d800ff007b82 */ /* 0x000e620000000800 */
[----:B------:R-:W-:Y:S01]  /*0030*/  BSSY.RECONVERGENT B0, `(.L_x_0) ;  /* 0x0000010000007945 */ /* 0x000fe20003800200 */
[----:B0-----:R-:W-:-:S13]  /*0040*/  ISETP.GT.AND P0, PT, R2, 0x5ff, PT ;  /* 0x000005ff0200780c */ /* 0x001fda0003f04270 */
[----:B------:R-:W-:Y:S05]  /*0050*/  @P0 BRA `(.L_x_1) ;  /* 0x0000000000340947 */ /* 0x000fea0003800000 */
[----:B------:R-:W0:Y:S01]  /*0060*/  S2UR UR5, SR_CgaCtaId ;  /* 0x00000000000579c3 */ /* 0x000e220000008800 */
[----:B------:R-:W-:Y:S01]  /*0070*/  UMOV UR4, 0x400 ;  /* 0x0000040000047882 */ /* 0x000fe20000000000 */
[----:B------:R-:W-:Y:S02]  /*0080*/  IMAD.MOV.U32 R5, RZ, RZ, RZ ;  /* 0x000000ffff057224 */ /* 0x000fe400078e00ff */
[----:B------:R-:W-:Y:S01]  /*0090*/  IMAD.MOV.U32 R3, RZ, RZ, R2 ;  /* 0x000000ffff037224 */ /* 0x000fe200078e0002 */
[----:B0-----:R-:W-:-:S06]  /*00a0*/  ULEA UR4, UR5, UR4, 0x18 ;  /* 0x0000000405047291 */ /* 0x001fcc000f8ec0ff */
[----:B------:R-:W-:-:S04]  /*00b0*/  IMAD.U32 R4, RZ, RZ, UR4 ;  /* 0x00000004ff047e24 */ /* 0x000fc8000f8e00ff */
[----:B------:R-:W-:-:S07]  /*00c0*/  IMAD.WIDE R4, R2, 0x4, R4 ;  /* 0x0000000402047825 */ /* 0x000fce00078e0204 */
.L_x_2:
[--C-:B------:R-:W-:Y:S02]  /*00d0*/  IMAD.MOV.U32 R6, RZ, RZ, R4.reuse ;  /* 0x000000ffff067224 */ /* 0x100fe400078e0004 */
[C---:B-1----:R-:W-:Y:S02]  /*00e0*/  IMAD.IADD R3, R0.reuse, 0x1, R3 ;  /* 0x0000000100037824 */ /* 0x042fe400078e0203 */
[----:B------:R-:W-:Y:S01]  /*00f0*/  IMAD.WIDE R4, R0, 0x4, R4 ;  /* 0x0000000400047825 */ /* 0x000fe200078e0204 */
[----:B------:R0:W-:Y:S02]  /*0100*/  STS [R6], RZ ;  /* 0x000000ff06007388 */ /* 0x0001e40000000800 */
[----:B------:R-:W-:-:S13]  /*0110*/  ISETP.GT.AND P0, PT, R3, 0x5ff, PT ;  /* 0x000005ff0300780c */ /* 0x000fda0003f04270 */
[----:B0-----:R-:W-:Y:S05]  /*0120*/  @!P0 BRA `(.L_x_2) ;  /* 0xfffffffc00e88947 */ /* 0x001fea000383ffff */
.L_x_1:
[----:B------:R-:W-:Y:S05]  /*0130*/  BSYNC.RECONVERGENT B0 ;  /* 0x0000000000007941 */ /* 0x000fea0003800200 */
.L_x_0:
[----:B------:R-:W0:Y:S01]  /*0140*/  LDCU UR4, c[0x0][0x370] ;  /* 0x00006e00ff0477ac */ /* 0x000e220008000800 */
[----:B-1----:R-:W-:Y:S01]  /*0150*/  SGXT R5, R0, 0x18 ;  /* 0x000000180005781a */ /* 0x002fe20000000200 */
[----:B------:R-:W1:Y:S01]  /*0160*/  LDC R10, c[0x0][0x390] ;  /* 0x0000e400ff0a7b82 */ /* 0x000e620000000800 */
[----:B------:R-:W-:Y:S01]  /*0170*/  UMOV UR5, 0x400 ;  /* 0x0000040000057882 */ /* 0x000fe20000000000 */
[----:B------:R-:W2:Y:S06]  /*0180*/  LDCU.64 UR8, c[0x0][0x358] ;  /* 0x00006b00ff0877ac */ /* 0x000eac0008000a00 */
[----:B------:R-:W3:Y:S01]  /*0190*/  S2UR UR6, SR_CgaCtaId ;  /* 0x00000000000679c3 */ /* 0x000ee20000008800 */
[----:B0-----:R-:W-:-:S06]  /*01a0*/  USGXT UR4, UR4, 0x18 ;  /* 0x000000180404789a */ /* 0x001fcc0008000200 */
[----:B------:R-:W-:Y:S01]  /*01b0*/  IMAD R3, R5, UR4, RZ ;  /* 0x0000000405037c24 */ /* 0x000fe2000f8e02ff */
[----:B-1----:R-:W-:Y:S01]  /*01c0*/  IABS R12, R10 ;  /* 0x0000000a000c7213 */ /* 0x002fe20000000000 */
[----:B------:R-:W-:Y:S01]  /*01d0*/  BAR.SYNC.DEFER_BLOCKING 0x0 ;  /* 0x0000000000007b1d */ /* 0x000fe20000010000 */
[----:B------:R-:W-:Y:S02]  /*01e0*/  ISETP.GE.AND P0, PT, R10, RZ, PT ;  /* 0x000000ff0a00720c */ /* 0x000fe40003f06270 */
[-C--:B------:R-:W-:Y:S02]  /*01f0*/  IABS R9, R3.reuse ;  /* 0x0000000300097213 */ /* 0x080fe40000000000 */
[----:B------:R-:W-:-:S03]  /*0200*/  IABS R13, R3 ;  /* 0x00000003000d7213 */ /* 0x000fc60000000000 */
[----:B------:R-:W0:Y:S01]  /*0210*/  S2UR UR4, SR_CTAID.X ;  /* 0x00000000000479c3 */ /* 0x000e220000002500 */
[----:B------:R-:W1:Y:S01]  /*0220*/  I2F.RP R4, R9 ;  /* 0x0000000900047306 */ /* 0x000e620000209400 */
[----:B---3--:R-:W-:-:S07]  /*0230*/  ULEA UR5, UR6, UR5, 0x18 ;  /* 0x0000000506057291 */ /* 0x008fce000f8ec0ff */
[----:B-1----:R-:W1:Y:S01]  /*0240*/  MUFU.RCP R4, R4 ;  /* 0x0000000400047308 */ /* 0x002e620000001000 */
[----:B0-----:R-:W-:Y:S01]  /*0250*/  USGXT UR4, UR4, 0x18 ;  /* 0x000000180404789a */ /* 0x001fe20008000200 */
[----:B-1----:R-:W-:Y:S02]  /*0260*/  VIADD R6, R4, 0xffffffe ;  /* 0x0ffffffe04067836 */ /* 0x002fe40000000000 */
[----:B------:R-:W-:-:S04]  /*0270*/  IMAD.MOV R4, RZ, RZ, -R13 ;  /* 0x000000ffff047224 */ /* 0x000fc800078e0a0d */
[----:B------:R0:W1:Y:S02]  /*0280*/  F2I.FTZ.U32.TRUNC.NTZ R7, R6 ;  /* 0x0000000600077305 */ /* 0x000064000021f000 */
[----:B0-----:R-:W-:Y:S02]  /*0290*/  IMAD.MOV.U32 R6, RZ, RZ, RZ ;  /* 0x000000ffff067224 */ /* 0x001fe400078e00ff */
[----:B-1----:R-:W-:-:S04]  /*02a0*/  IMAD.MOV R8, RZ, RZ, -R7 ;  /* 0x000000ffff087224 */ /* 0x002fc800078e0a07 */
[----:B------:R-:W-:Y:S02]  /*02b0*/  IMAD R11, R8, R9, RZ ;  /* 0x00000009080b7224 */ /* 0x000fe400078e02ff */
[----:B------:R-:W-:Y:S02]  /*02c0*/  IMAD.MOV.U32 R8, RZ, RZ, R12 ;  /* 0x000000ffff087224 */ /* 0x000fe400078e000c */
[----:B------:R-:W-:Y:S01]  /*02d0*/  IMAD.HI.U32 R7, R7, R11, R6 ;  /* 0x0000000b07077227 */ /* 0x000fe200078e0006 */
[----:B------:R-:W-:-:S04]  /*02e0*/  LOP3.LUT R6, R3, R10, RZ, 0x3c, !PT ;  /* 0x0000000a03067212 */ /* 0x000fc800078e3cff */
[----:B------:R-:W-:Y:S01]  /*02f0*/  ISETP.GE.AND P3, PT, R6, RZ, PT ;  /* 0x000000ff0600720c */ /* 0x000fe20003f66270 */
[----:B------:R-:W-:-:S04]  /*0300*/  IMAD.HI.U32 R7, R7, R8, RZ ;  /* 0x0000000807077227 */ /* 0x000fc800078e00ff */
[----:B------:R-:W-:Y:S02]  /*0310*/  IMAD R4, R7, R4, R8 ;  /* 0x0000000407047224 */ /* 0x000fe400078e0208 */
[----:B------:R-:W-:-:S03]  /*0320*/  IMAD R6, R5, UR4, R2 ;  /* 0x0000000405067c24 */ /* 0x000fc6000f8e0202 */
[----:B------:R-:W-:-:S13]  /*0330*/  ISETP.GT.U32.AND P2, PT, R9, R4, PT ;  /* 0x000000040900720c */ /* 0x000fda0003f44070 */
[----:B------:R-:W-:Y:S02]  /*0340*/  @!P2 IMAD.IADD R4, R4, 0x1, -R9 ;  /* 0x000000010404a824 */ /* 0x000fe400078e0a09 */
[----:B------:R-:W-:-:S03]  /*0350*/  @!P2 VIADD R7, R7, 0x1 ;  /* 0x000000010707a836 */ /* 0x000fc60000000000 */
[C---:B------:R-:W-:Y:S02]  /*0360*/  ISETP.GE.U32.AND P1, PT, R4.reuse, R9, PT ;  /* 0x000000090400720c */ /* 0x040fe40003f26070 */
[----:B------:R-:W-:Y:S01]  /*0370*/  ISETP.GT.U32.AND P4, PT, R9, R4, PT ;  /* 0x000000040900720c */ /* 0x000fe20003f84070 */
[----:B------:R-:W-:-:S05]  /*0380*/  IMAD.IADD R9, R4, 0x1, -R9 ;  /* 0x0000000104097824 */ /* 0x000fca00078e0a09 */
[----:B------:R-:W-:Y:S02]  /*0390*/  SEL R9, R9, R4, !P4 ;  /* 0x0000000409097207 */ /* 0x000fe40006000000 */
[----:B------:R-:W-:Y:S02]  /*03a0*/  ISETP.NE.AND P4, PT, R3, RZ, PT ;  /* 0x000000ff0300720c */ /* 0x000fe40003f85270 */
[----:B------:R-:W-:Y:S01]  /*03b0*/  LOP3.LUT R4, RZ, R3, RZ, 0x33, !PT ;  /* 0x00000003ff047212 */ /* 0x000fe200078e33ff */
[----:B------:R-:W-:Y:S02]  /*03c0*/  @!P0 IMAD.MOV R9, RZ, RZ, -R9 ;  /* 0x000000ffff098224 */ /* 0x000fe400078e0a09 */
[----:B------:R-:W-:-:S03]  /*03d0*/  @P1 VIADD R7, R7, 0x1 ;  /* 0x0000000107071836 */ /* 0x000fc60000000000 */
[----:B------:R-:W-:Y:S01]  /*03e0*/  SEL R9, R4, R9, !P4 ;  /* 0x0000000904097207 */ /* 0x000fe20006000000 */
[----:B------:R-:W-:-:S03]  /*03f0*/  @!P3 IMAD.MOV R7, RZ, RZ, -R7 ;  /* 0x000000ffff07b224 */ /* 0x000fc600078e0a07 */
[----:B------:R-:W-:Y:S02]  /*0400*/  ISETP.NE.AND P0, PT, R9, RZ, PT ;  /* 0x000000ff0900720c */ /* 0x000fe40003f05270 */
[----:B------:R-:W-:-:S11]  /*0410*/  SEL R4, R4, R7, !P4 ;  /* 0x0000000704047207 */ /* 0x000fd60006000000 */
[----:B------:R-:W-:-:S05]  /*0420*/  @P0 VIADD R4, R4, 0x1 ;  /* 0x0000000104040836 */ /* 0x000fca0000000000 */
[----:B------:R-:W-:-:S13]  /*0430*/  ISETP.GT.AND P0, PT, R4, RZ, PT ;  /* 0x000000ff0400720c */ /* 0x000fda0003f04270 */
[----:B--2---:R-:W-:Y:S05]  /*0440*/  @!P0 BRA `(.L_x_3) ;  /* 0x0000000000f88947 */ /* 0x004fea0003800000 */
[----:B------:R-:W-:Y:S01]  /*0450*/  IMAD.SHL.U32 R5, R2, 0x100, RZ ;  /* 0x0000010002057824 */ /* 0x000fe200078e00ff */
[----:B------:R-:W-:-:S06]  /*0460*/  UMOV UR4, URZ ;  /* 0x000000ff00047c82 */ /* 0x000fcc0008000000 */
.L_x_14:
[----:B------:R-:W0:Y:S01]  /*0470*/  LDCU UR6, c[0x0][0x390] ;  /* 0x00007200ff0677ac */ /* 0x000e220008000800 */
[----:B------:R-:W-:Y:S01]  /*0480*/  BSSY.RECONVERGENT B0, `(.L_x_4) ;  /* 0x0000036000007945 */ /* 0x000fe20003800200 */
[----:B0-----:R-:W-:-:S13]  /*0490*/  ISETP.GE.AND P0, PT, R6, UR6, PT ;  /* 0x0000000606007c0c */ /* 0x001fda000bf06270 */
[----:B------:R-:W-:Y:S05]  /*04a0*/  @P0 BRA `(.L_x_5) ;  /* 0x0000000000cc0947 */ /* 0x000fea0003800000 */
[----:B------:R-:W0:Y:S02]  /*04b0*/  LDC.64 R8, c[0x0][0x388] ;  /* 0x0000e200ff087b82 */ /* 0x000e240000000a00 */
[----:B0-----:R-:W-:-:S05]  /*04c0*/  IMAD.WIDE R8, R6, 0x4, R8 ;  /* 0x0000000406087825 */ /* 0x001fca00078e0208 */
[----:B------:R-:W2:Y:S01]  /*04d0*/  LDG.E R12, desc[UR8][R8.64] ;  /* 0x00000008080c7981 */ /* 0x000ea2000c1e1900 */
[----:B------:R-:W-:Y:S01]  /*04e0*/  BSSY.RECONVERGENT B1, `(.L_x_6) ;  /* 0x000000b000017945 */ /* 0x000fe20003800200 */
[----:B--2---:R-:W-:-:S05]  /*04f0*/  LOP3.LUT R10, R12, 0xff, RZ, 0xc0, !PT ;  /* 0x000000ff0c0a7812 */ /* 0x004fca00078ec0ff */
[----:B------:R-:W-:-:S05]  /*0500*/  IMAD.IADD R10, R5, 0x1, R10 ;  /* 0x00000001050a7824 */ /* 0x000fca00078e020a */
[----:B------:R-:W-:-:S07]  /*0510*/  LEA R10, R10, UR5, 0x2 ;  /* 0x000000050a0a7c11 */ /* 0x000fce000f8e10ff */
.L_x_7:
[----:B------:R-:W0:Y:S02]  /*0520*/  LDS R7, [R10] ;  /* 0x000000000a077984 */ /* 0x000e240000000800 */
[----:B0-----:R-:W-:-:S05]  /*0530*/  LOP3.LUT R7, R7, 0x7ffffff, RZ, 0xc0, !PT ;  /* 0x07ffffff07077812 */ /* 0x001fca00078ec0ff */
[----:B------:R-:W-:-:S05]  /*0540*/  VIADD R7, R7, 0x1 ;  /* 0x0000000107077836 */ /* 0x000fca0000000000 */
[----:B------:R-:W-:Y:S04]  /*0550*/  STS [R10], R7 ;  /* 0x000000070a007388 */ /* 0x000fe80000000800 */
[----:B------:R-:W0:Y:S02]  /*0560*/  LDS R8, [R10] ;  /* 0x000000000a087984 */ /* 0x000e240000000800 */
[----:B0-----:R-:W-:-:S13]  /*0570*/  ISETP.NE.U32.AND P0, PT, R8, R7, PT ;  /* 0x000000070800720c */ /* 0x001fda0003f05070 */
[----:B------:R-:W-:Y:S05]  /*0580*/  @P0 BRA `(.L_x_7) ;  /* 0xfffffffc00e40947 */ /* 0x000fea000383ffff */
[----:B------:R-:W-:Y:S05]  /*0590*/  BSYNC.RECONVERGENT B1 ;  /* 0x0000000000017941 */ /* 0x000fea0003800200 */
.L_x_6:
[----:B------:R-:W-:Y:S01]  /*05a0*/  IMAD.U32 R8, R12, 0x10000, RZ ;  /* 0x000100000c087824 */ /* 0x000fe200078e00ff */
[----:B------:R-:W-:Y:S04]  /*05b0*/  BSSY.RECONVERGENT B1, `(.L_x_8) ;  /* 0x000000a000017945 */ /* 0x000fe80003800200 */
[----:B------:R-:W-:-:S04]  /*05c0*/  LEA.HI R8, R8, R5, RZ, 0x8 ;  /* 0x0000000508087211 */ /* 0x000fc800078f40ff */
[----:B------:R-:W-:-:S07]  /*05d0*/  LEA R10, R8, UR5, 0x2 ;  /* 0x00000005080a7c11 */ /* 0x000fce000f8e10ff */
.L_x_9:
        /* <DEDUP_REMOVED lines=8> */
.L_x_8:
[----:B------:R-:W-:Y:S01]  /*0660*/  IMAD.SHL.U32 R8, R12, 0x100, RZ ;  /* 0x000001000c087824 */ /* 0x000fe200078e00ff */
[----:B------:R-:W-:Y:S04]  /*0670*/  BSSY.RECONVERGENT B1, `(.L_x_10) ;  /* 0x000000a000017945 */ /* 0x000fe80003800200 */
[----:B------:R-:W-:-:S04]  /*0680*/  LEA.HI R8, R8, R5, RZ, 0x8 ;  /* 0x0000000508087211 */ /* 0x000fc800078f40ff */
[----:B------:R-:W-:-:S07]  /*0690*/  LEA R10, R8, UR5, 0x2 ;  /* 0x00000005080a7c11 */ /* 0x000fce000f8e10ff */
.L_x_11:
        /* <DEDUP_REMOVED lines=8> */
.L_x_10:
[----:B------:R-:W-:Y:S01]  /*0720*/  LEA.HI R7, R12, R5, RZ, 0x8 ;  /* 0x000000050c077211 */ /* 0x000fe200078f40ff */
[----:B------:R-:W-:Y:S03]  /*0730*/  BSSY.RECONVERGENT B1, `(.L_x_12) ;  /* 0x0000009000017945 */ /* 0x000fe60003800200 */
[----:B------:R-:W-:-:S07]  /*0740*/  LEA R10, R7, UR5, 0x2 ;  /* 0x00000005070a7c11 */ /* 0x000fce000f8e10ff */
.L_x_13:
        /* <DEDUP_REMOVED lines=8> */
.L_x_12:
[----:B------:R-:W-:-:S07]  /*07d0*/  IMAD.IADD R6, R3, 0x1, R6 ;  /* 0x0000000103067824 */ /* 0x000fce00078e0206 */
.L_x_5:
[----:B------:R-:W-:Y:S05]  /*07e0*/  BSYNC.RECONVERGENT B0 ;  /* 0x0000000000007941 */ /* 0x000fea0003800200 */
.L_x_4:
[----:B------:R-:W-:Y:S01]  /*07f0*/  UIADD3 UR4, UPT, UPT, UR4, 0x1, URZ ;  /* 0x0000000104047890 */ /* 0x000fe2000fffe0ff */
[----:B------:R-:W-:Y:S05]  /*0800*/  BAR.SYNC.DEFER_BLOCKING 0x0 ;  /* 0x0000000000007b1d */ /* 0x000fea0000010000 */
[----:B------:R-:W-:-:S13]  /*0810*/  ISETP.NE.AND P0, PT, R4, UR4, PT ;  /* 0x0000000404007c0c */ /* 0x000fda000bf05270 */
[----:B------:R-:W-:Y:S05]  /*0820*/  @P0 BRA `(.L_x_14) ;  /* 0xfffffffc00100947 */ /* 0x000fea000383ffff */
.L_x_3:
[----:B------:R-:W-:Y:S01]  /*0830*/  BAR.SYNC.DEFER_BLOCKING 0x0 ;  /* 0x0000000000007b1d */ /* 0x000fe20000010000 */
[----:B------:R-:W-:-:S13]  /*0840*/  ISETP.GT.AND P0, PT, R2, 0xff, PT ;  /* 0x000000ff0200780c */ /* 0x000fda0003f04270 */
[----:B------:R-:W-:Y:S05]  /*0850*/  @P0 EXIT ;  /* 0x000000000000094d */ /* 0x000fea0003800000 */
[----:B------:R-:W0:Y:S01]  /*0860*/  LDC.64 R4, c[0x0][0x380] ;  /* 0x0000e000ff047b82 */ /* 0x000e220000000a00 */
[----:B------:R-:W-:Y:S02]  /*0870*/  IMAD.U32 R6, RZ, RZ, UR5 ;  /* 0x00000005ff067e24 */ /* 0x000fe4000f8e00ff */
[----:B------:R-:W-:Y:S02]  /*0880*/  IMAD.MOV.U32 R7, RZ, RZ, RZ ;  /* 0x000000ffff077224 */ /* 0x000fe400078e00ff */
[----:B------:R-:W-:Y:S02]  /*0890*/  IMAD.MOV.U32 R9, RZ, RZ, R2 ;  /* 0x000000ffff097224 */ /* 0x000fe400078e0002 */
[----:B0-----:R-:W-:-:S04]  /*08a0*/  IMAD.WIDE R4, R2, 0x4, R4 ;  /* 0x0000000402047825 */ /* 0x001fc800078e0204 */
[----:B------:R-:W-:-:S07]  /*08b0*/  IMAD.WIDE R2, R2, 0x4, R6 ;  /* 0x0000000402027825 */ /* 0x000fce00078e0206 */
.L_x_15:
[----:B------:R-:W-:-:S05]  /*08c0*/  IMAD.MOV.U32 R13, RZ, RZ, R2 ;  /* 0x000000ffff0d7224 */ /* 0x000fca00078e0002 */
[----:B------:R-:W0:Y:S04]  /*08d0*/  LDS R6, [R13] ;  /* 0x000000000d067984 */ /* 0x000e280000000800 */
[----:B------:R-:W1:Y:S04]  /*08e0*/  LDS R7, [R13+0x400] ;  /* 0x000400000d077984 */ /* 0x000e680000000800 */
[----:B------:R-:W2:Y:S04]  /*08f0*/  LDS R8, [R13+0x800] ;  /* 0x000800000d087984 */ /* 0x000ea80000000800 */
[----:B------:R-:W3:Y:S04]  /*0900*/  LDS R10, [R13+0xc00] ;  /* 0x000c00000d0a7984 */ /* 0x000ee80000000800 */
[----:B------:R-:W4:Y:S04]  /*0910*/  LDS R11, [R13+0x1000] ;  /* 0x001000000d0b7984 */ /* 0x000f280000000800 */
[----:B------:R-:W5:Y:S01]  /*0920*/  LDS R12, [R13+0x1400] ;  /* 0x001400000d0c7984 */ /* 0x000f620000000800 */
[----:B------:R-:W-:-:S05]  /*0930*/  IMAD.IADD R9, R0, 0x1, R9 ;  /* 0x0000000100097824 */ /* 0x000fca00078e0209 */
[----:B------:R-:W-:Y:S02]  /*0940*/  ISETP.GT.AND P0, PT, R9, 0xff, PT ;  /* 0x000000ff0900780c */ /* 0x000fe40003f04270 */
[----:B0-----:R-:W-:Y:S02]  /*0950*/  LOP3.LUT R6, R6, 0x7ffffff, RZ, 0xc0, !PT ;  /* 0x07ffffff06067812 */ /* 0x001fe400078ec0ff */
[----:B-1----:R-:W-:Y:S02]  /*0960*/  LOP3.LUT R7, R7, 0x7ffffff, RZ, 0xc0, !PT ;  /* 0x07ffffff07077812 */ /* 0x002fe400078ec0ff */
[----:B--2---:R-:W-:-:S04]  /*0970*/  LOP3.LUT R8, R8, 0x7ffffff, RZ, 0xc0, !PT ;  /* 0x07ffffff08087812 */ /* 0x004fc800078ec0ff */
[----:B------:R-:W-:Y:S02]  /*0980*/  IADD3 R6, PT, PT, R8, R6, R7 ;  /* 0x0000000608067210 */ /* 0x000fe40007ffe007 */
[----:B---3--:R-:W-:Y:S02]  /*0990*/  LOP3.LUT R7, R10, 0x7ffffff, RZ, 0xc0, !PT ;  /* 0x07ffffff0a077812 */ /* 0x008fe400078ec0ff */
[----:B----4-:R-:W-:-:S04]  /*09a0*/  LOP3.LUT R11, R11, 0x7ffffff, RZ, 0xc0, !PT ;  /* 0x07ffffff0b0b7812 */ /* 0x010fc800078ec0ff */
[----:B------:R-:W-:Y:S02]  /*09b0*/  IADD3 R6, PT, PT, R11, R6, R7 ;  /* 0x000000060b067210 */ /* 0x000fe40007ffe007 */
[----:B-----5:R-:W-:-:S05]  /*09c0*/  LOP3.LUT R7, R12, 0x7ffffff, RZ, 0xc0, !PT ;  /* 0x07ffffff0c077812 */ /* 0x020fca00078ec0ff */
[----:B------:R-:W-:Y:S02]  /*09d0*/  IMAD.IADD R7, R6, 0x1, R7 ;  /* 0x0000000106077824 */ /* 0x000fe400078e0207 */
[----:B------:R-:W-:-:S03]  /*09e0*/  IMAD.WIDE R2, R0, 0x4, R2 ;  /* 0x0000000400027825 */ /* 0x000fc600078e0202 */
[----:B------:R0:W-:Y:S02]  /*09f0*/  REDG.E.ADD.STRONG.GPU desc[UR8][R4.64], R7 ;  /* 0x000000070400798e */ /* 0x0001e4000c12e108 */
[----:B0-----:R-:W-:Y:S01]  /*0a00*/  IMAD.WIDE R4, R0, 0x4, R4 ;  /* 0x0000000400047825 */ /* 0x001fe200078e0204 */
[----:B------:R-:W-:Y:S06]  /*0a10*/  @!P0 BRA `(.L_x_15) ;  /* 0xfffffffc00a88947 */ /* 0x000fec000383ffff */
[----:B------:R-:W-:Y:S05]  /*0a20*/  EXIT ;  /* 0x000000000000794d */ /* 0x000fea0003800000 */
.L_x_16:
[----:B------:R-:W-:-:S00]  /*0a30*/  BRA `(.L_x_16) ;  /* 0xfffffffc00fc7947 */ /* 0x000fc0000383ffff */
[----:B------:R-:W-:-:S00]  /*0a40*/  NOP ;  /* 0x0000000000007918 */ /* 0x000fc00000000000 */
        /* <DEDUP_REMOVED lines=11> */
.L_x_17:


//--------------------- .nv.shared._Z18histogram256KernelPjS_i --------------------------
	.section	.nv.shared._Z18histogram256KernelPjS_i,"aw",@nobits
	.sectionflags	@""
	.align	4
.nv.shared._Z18histogram256KernelPjS_i:
	.zero		7168


//--------------------- .nv.shared.reserved.0     --------------------------
	.section	.nv.shared.reserved.0,"aw",@nobits
	.weak		__nv_reservedSMEM_offset_0_alias
	.size		__nv_reservedSMEM_offset_0_alias, 0, 64
	.other		__nv_reservedSMEM_offset_0_alias,@"STO_CUDA_RESERVED_SHARED STV_DEFAULT"
__nv_reservedSMEM_offset_0_alias:
	.zero		0
	.zero		64


//--------------------- .nv.constant0._Z18histogram256KernelPjS_i --------------------------
	.section	.nv.constant0._Z18histogram256KernelPjS_i,"a",@progbits
	.sectionflags	@""
	.align	4
.nv.constant0._Z18histogram256KernelPjS_i:
	.zero		916


//--------------------- SYMBOLS --------------------------

	.type		.nv.reservedSmem.offset0,@object
	.size		.nv.reservedSmem.offset0,0x4
	.type		.nv.reservedSmem.cap,@object
	.size		.nv.reservedSmem.cap,0x4
